	.headerflags	@"EF_CUDA_TEXMODE_UNIFIED EF_CUDA_64BIT_ADDRESS EF_CUDA_ACCELERATORS EF_CUDA_SM90 EF_CUDA_VIRTUAL_SM(EF_CUDA_SM90)"
	.elftype	@"ET_EXEC"


//--------------------- .nv.info                  --------------------------
	.section	.nv.info,"",@"SHT_CUDA_INFO"
	.align	4


	//----- nvinfo : EIATTR_REGCOUNT
	.align		4
        /*0000*/ 	.byte	0x04, 0x2f
        /*0002*/ 	.short	(.L_2 - .L_1)
	.align		4
.L_1:
        /*0004*/ 	.word	index@(triton_per_fused__native_batch_norm_legit_2)
        /*0008*/ 	.word	0x00000016


	//----- nvinfo : EIATTR_MIN_STACK_SIZE
	.align		4
.L_2:
        /*000c*/ 	.byte	0x04, 0x12
        /*000e*/ 	.short	(.L_4 - .L_3)
	.align		4
.L_3:
        /*0010*/ 	.word	index@(triton_per_fused__native_batch_norm_legit_2)
        /*0014*/ 	.word	0x00000000


	//----- nvinfo : EIATTR_FRAME_SIZE
	.align		4
.L_4:
        /*0018*/ 	.byte	0x04, 0x11
        /*001a*/ 	.short	(.L_6 - .L_5)
	.align		4
.L_5:
        /*001c*/ 	.word	index@(triton_per_fused__native_batch_norm_legit_2)
        /*0020*/ 	.word	0x00000000


	//----- nvinfo : EIATTR_MIN_STACK_SIZE
	.align		4
.L_6:
        /*0024*/ 	.byte	0x04, 0x12
        /*0026*/ 	.short	(.L_8 - .L_7)
	.align		4
.L_7:
        /*0028*/ 	.word	index@(triton_per_fused__native_batch_norm_legit_2)
        /*002c*/ 	.word	0x00000000
.L_8:


//--------------------- .nv.info.triton_per_fused__native_batch_norm_legit_2 --------------------------
	.section	.nv.info.triton_per_fused__native_batch_norm_legit_2,"",@"SHT_CUDA_INFO"
	.sectionflags	@""
	.align	4


	//----- nvinfo : EIATTR_CUDA_API_VERSION
	.align		4
        /*0000*/ 	.byte	0x04, 0x37
        /*0002*/ 	.short	(.L_10 - .L_9)
.L_9:
        /*0004*/ 	.word	0x0000007c


	//----- nvinfo : EIATTR_KPARAM_INFO
	.align		4
.L_10:
        /*0008*/ 	.byte	0x04, 0x17
        /*000a*/ 	.short	(.L_12 - .L_11)
.L_11:
        /*000c*/ 	.word	0x00000000
        /*0010*/ 	.short	0x0005
        /*0012*/ 	.short	0x0024
        /*0014*/ 	.byte	0x00, 0xf0, 0x11, 0x00


	//----- nvinfo : EIATTR_KPARAM_INFO
	.align		4
.L_12:
        /*0018*/ 	.byte	0x04, 0x17
        /*001a*/ 	.short	(.L_14 - .L_13)
.L_13:
        /*001c*/ 	.word	0x00000000
        /*0020*/ 	.short	0x0004
        /*0022*/ 	.short	0x0020
        /*0024*/ 	.byte	0x00, 0xf0, 0x11, 0x00


	//----- nvinfo : EIATTR_KPARAM_INFO
	.align		4
.L_14:
        /*0028*/ 	.byte	0x04, 0x17
        /*002a*/ 	.short	(.L_16 - .L_15)
.L_15:
        /*002c*/ 	.word	0x00000000
        /*0030*/ 	.short	0x0003
        /*0032*/ 	.short	0x0018
        /*0034*/ 	.byte	0x00, 0xf4, 0x21, 0x00


	//----- nvinfo : EIATTR_KPARAM_INFO
	.align		4
.L_16:
        /*0038*/ 	.byte	0x04, 0x17
        /*003a*/ 	.short	(.L_18 - .L_17)
.L_17:
        /*003c*/ 	.word	0x00000000
        /*0040*/ 	.short	0x0002
        /*0042*/ 	.short	0x0010
        /*0044*/ 	.byte	0x00, 0xf4, 0x21, 0x00


	//----- nvinfo : EIATTR_KPARAM_INFO
	.align		4
.L_18:
        /*0048*/ 	.byte	0x04, 0x17
        /*004a*/ 	.short	(.L_20 - .L_19)
.L_19:
        /*004c*/ 	.word	0x00000000
        /*0050*/ 	.short	0x0001
        /*0052*/ 	.short	0x0008
        /*0054*/ 	.byte	0x00, 0xf4, 0x21, 0x00


	//----- nvinfo : EIATTR_KPARAM_INFO
	.align		4
.L_20:
        /*0058*/ 	.byte	0x04, 0x17
        /*005a*/ 	.short	(.L_22 - .L_21)
.L_21:
        /*005c*/ 	.word	0x00000000
        /*0060*/ 	.short	0x0000
        /*0062*/ 	.short	0x0000
        /*0064*/ 	.byte	0x00, 0xf4, 0x21, 0x00


	//----- nvinfo : EIATTR_SPARSE_MMA_MASK
	.align		4
.L_22:
        /*0068*/ 	.byte	0x03, 0x50
        /*006a*/ 	.short	0x0000


	//----- nvinfo : EIATTR_MAXREG_COUNT
	.align		4
        /*006c*/ 	.byte	0x03, 0x1b
        /*006e*/ 	.short	0x00ff


	//----- nvinfo : EIATTR_COOP_GROUP_MASK_REGIDS
	.align		4
        /*0070*/ 	.byte	0x04, 0x29
        /*0072*/ 	.short	(.L_24 - .L_23)


	//   ....[0]....
.L_23:
        /*0074*/ 	.word	0xffffffff


	//   ....[1]....
        /*0078*/ 	.word	0xffffffff


	//   ....[2]....
        /*007c*/ 	.word	0xffffffff


	//   ....[3]....
        /*0080*/ 	.word	0xffffffff


	//   ....[4]....
        /*0084*/ 	.word	0xffffffff


	//   ....[5]....
        /*0088*/ 	.word	0xffffffff


	//   ....[6]....
        /*008c*/ 	.word	0xffffffff


	//   ....[7]....
        /*0090*/ 	.word	0xffffffff


	//   ....[8]....
        /*0094*/ 	.word	0xffffffff


	//   ....[9]....
        /*0098*/ 	.word	0xffffffff


	//   ....[10]....
        /*009c*/ 	.word	0xffffffff


	//   ....[11]....
        /*00a0*/ 	.word	0xffffffff


	//   ....[12]....
        /*00a4*/ 	.word	0xffffffff


	//   ....[13]....
        /*00a8*/ 	.word	0xffffffff


	//----- nvinfo : EIATTR_COOP_GROUP_INSTR_OFFSETS
	.align		4
.L_24:
        /*00ac*/ 	.byte	0x04, 0x28
        /*00ae*/ 	.short	(.L_26 - .L_25)


	//   ....[0]....
.L_25:
        /*00b0*/ 	.word	0x00000230


	//   ....[1]....
        /*00b4*/ 	.word	0x00000240


	//   ....[2]....
        /*00b8*/ 	.word	0x00000280


	//   ....[3]....
        /*00bc*/ 	.word	0x000002a0


	//   ....[4]....
        /*00c0*/ 	.word	0x000002f0


	//   ....[5]....
        /*00c4*/ 	.word	0x00000300


	//   ....[6]....
        /*00c8*/ 	.word	0x00000380


	//   ....[7]....
        /*00cc*/ 	.word	0x00000440


	//   ....[8]....
        /*00d0*/ 	.word	0x00000450


	//   ....[9]....
        /*00d4*/ 	.word	0x000004b0


	//   ....[10]....
        /*00d8*/ 	.word	0x000004c0


	//   ....[11]....
        /*00dc*/ 	.word	0x00000510


	//   ....[12]....
        /*00e0*/ 	.word	0x00000560


	//   ....[13]....
        /*00e4*/ 	.word	0x00000610


	//----- nvinfo : EIATTR_EXIT_INSTR_OFFSETS
	.align		4
.L_26:
        /*00e8*/ 	.byte	0x04, 0x1c
        /*00ea*/ 	.short	(.L_28 - .L_27)


	//   ....[0]....
.L_27:
        /*00ec*/ 	.word	0x00000790


	//   ....[1]....
        /*00f0*/ 	.word	0x000007e0


	//----- nvinfo : EIATTR_REQNTID
	.align		4
.L_28:
        /*00f4*/ 	.byte	0x04, 0x10
        /*00f6*/ 	.short	(.L_30 - .L_29)
.L_29:
        /*00f8*/ 	.word	0x00000040
        /*00fc*/ 	.word	0x00000001
        /*0100*/ 	.word	0x00000001


	//----- nvinfo : EIATTR_CBANK_PARAM_SIZE
	.align		4
.L_30:
        /*0104*/ 	.byte	0x03, 0x19
        /*0106*/ 	.short	0x0028


	//----- nvinfo : EIATTR_PARAM_CBANK
	.align		4
        /*0108*/ 	.byte	0x04, 0x0a
        /*010a*/ 	.short	(.L_32 - .L_31)
	.align		4
.L_31:
        /*010c*/ 	.word	index@(.nv.constant0.triton_per_fused__native_batch_norm_legit_2)
        /*0110*/ 	.short	0x0210
        /*0112*/ 	.short	0x0028


	//----- nvinfo : EIATTR_SW_WAR
	.align		4
.L_32:
        /*0114*/ 	.byte	0x04, 0x36
        /*0116*/ 	.short	(.L_34 - .L_33)
.L_33:
        /*0118*/ 	.word	0x00000008
.L_34:


//--------------------- .nv.callgraph             --------------------------
	.section	.nv.callgraph,"",@"SHT_CUDA_CALLGRAPH"
	.align	4
	.sectionentsize	8
	.align		4
        /*0000*/ 	.word	0x00000000
	.align		4
        /*0004*/ 	.word	0xffffffff
	.align		4
        /*0008*/ 	.word	0x00000000
	.align		4
        /*000c*/ 	.word	0xfffffffe
	.align		4
        /*0010*/ 	.word	0x00000000
	.align		4
        /*0014*/ 	.word	0xfffffffd
	.align		4
        /*0018*/ 	.word	0x00000000
	.align		4
        /*001c*/ 	.word	0xfffffffc


//--------------------- .nv.constant4             --------------------------
	.section	.nv.constant4,"a",@progbits
	.align	8
	.align		8
.nv.constant4:
        /*0000*/ 	.dword	_$_str


//--------------------- .text.triton_per_fused__native_batch_norm_legit_2 --------------------------
	.section	.text.triton_per_fused__native_batch_norm_legit_2,"ax",@progbits
	.sectionflags	@"SHF_BARRIERS=1"
	.align	128
        .global         triton_per_fused__native_batch_norm_legit_2
        .type           triton_per_fused__native_batch_norm_legit_2,@function
        .size           triton_per_fused__native_batch_norm_legit_2,(.L_x_1 - triton_per_fused__native_batch_norm_legit_2)
        .other          triton_per_fused__native_batch_norm_legit_2,@"STO_CUDA_ENTRY STV_DEFAULT"
triton_per_fused__native_batch_norm_legit_2:
.text.triton_per_fused__native_batch_norm_legit_2:
[----:B------:R-:W0:Y:S02]  /*0000*/  LDC R1, c[0x0][0x28] ;  /* 0x00000a00ff017b82 */ /* 0x000e240000000800 */
[----:B------:R-:W1:Y:S01]  /*0010*/  S2R R0, SR_TID.X ;  /* 0x0000000000007919 */ /* 0x000e620000002100 */
[----:B------:R-:W2:Y:S01]  /*0020*/  LDC.64 R4, c[0x0][0x210] ;  /* 0x00008400ff047b82 */ /* 0x000ea20000000a00 */
[----:B------:R-:W-:Y:S01]  /*0030*/  ULDC.64 UR6, c[0x0][0x208] ;  /* 0x0000820000067ab9 */ /* 0x000fe20000000a00 */
[----:B------:R-:W3:Y:S01]  /*0040*/  S2R R3, SR_CTAID.X ;  /* 0x0000000000037919 */ /* 0x000ee20000002500 */
[C---:B-1----:R-:W-:Y:S02]  /*0050*/  IMAD.SHL.U32 R6, R0.reuse, 0x2, RZ ;  /* 0x0000000200067824 */ /* 0x042fe400078e00ff */
[----:B------:R-:W-:Y:S02]  /*0060*/  IMAD.SHL.U32 R9, R0, 0x40, RZ ;  /* 0x0000004000097824 */ /* 0x000fe400078e00ff */
[----:B---3--:R-:W-:Y:S01]  /*0070*/  IMAD.SHL.U32 R3, R3, 0x8, RZ ;  /* 0x0000000803037824 */ /* 0x008fe200078e00ff */
[----:B------:R-:W-:Y:S02]  /*0080*/  LOP3.LUT R6, R6, 0x6, RZ, 0xc0, !PT ;  /* 0x0000000606067812 */ /* 0x000fe400078ec0ff */
[----:B------:R-:W-:-:S02]  /*0090*/  LOP3.LUT R9, R9, 0xf00, RZ, 0xc0, !PT ;  /* 0x00000f0009097812 */ /* 0x000fc400078ec0ff */
[----:B------:R-:W-:-:S04]  /*00a0*/  LOP3.LUT R8, R3, R6, RZ, 0xfc, !PT ;  /* 0x0000000603087212 */ /* 0x000fc800078efcff */
[----:B------:R-:W-:Y:S02]  /*00b0*/  SHF.R.S32.HI R11, RZ, 0x1f, R8 ;  /* 0x0000001fff0b7819 */ /* 0x000fe40000011408 */
[----:B------:R-:W-:Y:S02]  /*00c0*/  ISETP.GE.AND P1, PT, R8, 0x400, PT ;  /* 0x000004000800780c */ /* 0x000fe40003f26270 */
[----:B------:R-:W-:-:S04]  /*00d0*/  LEA.HI R11, R11, R8, RZ, 0x8 ;  /* 0x000000080b0b7211 */ /* 0x000fc800078f40ff */
[C---:B------:R-:W-:Y:S01]  /*00e0*/  LOP3.LUT R10, R11.reuse, 0xffffff00, RZ, 0xc0, !PT ;  /* 0xffffff000b0a7812 */ /* 0x040fe200078ec0ff */
[----:B------:R-:W-:-:S03]  /*00f0*/  IMAD.SHL.U32 R11, R11, 0x10, RZ ;  /* 0x000000100b0b7824 */ /* 0x000fc600078e00ff */
[----:B------:R-:W-:Y:S02]  /*0100*/  IADD3 R10, R9, R8, -R10 ;  /* 0x00000008090a7210 */ /* 0x000fe40007ffe80a */
[----:B------:R-:W-:-:S05]  /*0110*/  LOP3.LUT R11, R11, 0xfffff000, RZ, 0xc0, !PT ;  /* 0xfffff0000b0b7812 */ /* 0x000fca00078ec0ff */
[----:B------:R-:W-:Y:S01]  /*0120*/  IMAD.IADD R9, R11, 0x1, R10 ;  /* 0x000000010b097824 */ /* 0x000fe200078e020a */
[----:B------:R-:W-:-:S03]  /*0130*/  CS2R R10, SRZ ;  /* 0x00000000000a7805 */ /* 0x000fc6000001ff00 */
[----:B--2---:R-:W-:-:S05]  /*0140*/  IMAD.WIDE R8, R9, 0x4, R4 ;  /* 0x0000000409087825 */ /* 0x004fca00078e0204 */
[----:B------:R1:W2:Y:S01]  /*0150*/  @!P1 LDG.E.64 R10, desc[UR6][R8.64] ;  /* 0x00000006080a9981 */ /* 0x0002a2000c1e1b00 */
[----:B------:R-:W3:Y:S01]  /*0160*/  S2UR UR5, SR_CgaCtaId ;  /* 0x00000000000579c3 */ /* 0x000ee20000008800 */
[----:B------:R-:W-:Y:S01]  /*0170*/  UMOV UR4, 0x400 ;  /* 0x0000040000047882 */ /* 0x000fe20000000000 */
[C---:B------:R-:W-:Y:S02]  /*0180*/  ISETP.GE.AND P2, PT, R0.reuse, 0x10, PT ;  /* 0x000000100000780c */ /* 0x040fe40003f46270 */
[----:B-1----:R-:W-:Y:S02]  /*0190*/  LOP3.LUT R8, R0, 0x1f, RZ, 0xc0, !PT ;  /* 0x0000001f00087812 */ /* 0x002fe400078ec0ff */
[----:B------:R-:W-:Y:S02]  /*01a0*/  SHF.R.U32.HI R9, RZ, 0x3, R0 ;  /* 0x00000003ff097819 */ /* 0x000fe40000011600 */
[----:B------:R-:W-:Y:S02]  /*01b0*/  ISETP.GE.U32.AND P3, PT, R8, 0x4, PT ;  /* 0x000000040800780c */ /* 0x000fe40003f66070 */
[----:B------:R-:W-:Y:S01]  /*01c0*/  LOP3.LUT R8, R9, 0x4, RZ, 0xc0, !PT ;  /* 0x0000000409087812 */ /* 0x000fe200078ec0ff */
[----:B------:R-:W-:Y:S01]  /*01d0*/  IMAD.SHL.U32 R9, R6, 0x8, RZ ;  /* 0x0000000806097824 */ /* 0x000fe200078e00ff */
[----:B---3--:R-:W-:Y:S01]  /*01e0*/  UPRMT UR4, UR5, 0x654, UR4 ;  /* 0x0000065405047896 */ /* 0x008fe20008000004 */
[----:B--2---:R-:W-:-:S02]  /*01f0*/  SEL R5, R10, RZ, !P1 ;  /* 0x000000ff0a057207 */ /* 0x004fc40004800000 */
[----:B------:R-:W-:Y:S02]  /*0200*/  SEL R4, R11, RZ, !P1 ;  /* 0x000000ff0b047207 */ /* 0x000fe40004800000 */
[----:B------:R-:W-:Y:S02]  /*0210*/  FSEL R10, R5, RZ, !P1 ;  /* 0x000000ff050a7208 */ /* 0x000fe40004800000 */
[----:B------:R-:W-:-:S03]  /*0220*/  FSEL R11, R4, RZ, !P1 ;  /* 0x000000ff040b7208 */ /* 0x000fc60004800000 */
[----:B------:R-:W1:Y:S04]  /*0230*/  SHFL.BFLY PT, R13, R10, 0x10, 0x1f ;  /* 0x0e001f000a0d7f89 */ /* 0x000e6800000e0000 */
[----:B------:R-:W2:Y:S01]  /*0240*/  SHFL.BFLY PT, R12, R11, 0x10, 0x1f ;  /* 0x0e001f000b0c7f89 */ /* 0x000ea200000e0000 */
[----:B-1----:R-:W-:Y:S01]  /*0250*/  FADD R13, R10, R13 ;  /* 0x0000000d0a0d7221 */ /* 0x002fe20000000000 */
[----:B--2---:R-:W-:Y:S01]  /*0260*/  FADD R14, R11, R12 ;  /* 0x0000000c0b0e7221 */ /* 0x004fe20000000000 */
[----:B------:R-:W-:-:S03]  /*0270*/  LOP3.LUT R11, R0, 0x1, RZ, 0xc0, !PT ;  /* 0x00000001000b7812 */ /* 0x000fc600078ec0ff */
[----:B------:R-:W1:Y:S01]  /*0280*/  SHFL.BFLY PT, R12, R13, 0x8, 0x1f ;  /* 0x0d001f000d0c7f89 */ /* 0x000e6200000e0000 */
[----:B------:R-:W-:-:S03]  /*0290*/  ISETP.NE.U32.AND P0, PT, R11, 0x1, PT ;  /* 0x000000010b00780c */ /* 0x000fc60003f05070 */
[----:B------:R-:W2:Y:S01]  /*02a0*/  SHFL.BFLY PT, R15, R14, 0x8, 0x1f ;  /* 0x0d001f000e0f7f89 */ /* 0x000ea200000e0000 */
[C---:B------:R-:W-:Y:S01]  /*02b0*/  ISETP.LT.AND P0, PT, R0.reuse, 0x10, P0 ;  /* 0x000000100000780c */ /* 0x040fe20000701270 */
[----:B-1----:R-:W-:Y:S01]  /*02c0*/  FADD R12, R13, R12 ;  /* 0x0000000c0d0c7221 */ /* 0x002fe20000000000 */
[----:B------:R-:W-:Y:S01]  /*02d0*/  LEA R13, R0, UR4, 0x2 ;  /* 0x00000004000d7c11 */ /* 0x000fe2000f8e10ff */
[----:B--2---:R-:W-:-:S03]  /*02e0*/  FADD R16, R14, R15 ;  /* 0x0000000f0e107221 */ /* 0x004fc60000000000 */
[----:B------:R-:W1:Y:S04]  /*02f0*/  SHFL.BFLY PT, R15, R12, 0x4, 0x1f ;  /* 0x0c801f000c0f7f89 */ /* 0x000e6800000e0000 */
[----:B------:R-:W2:Y:S01]  /*0300*/  SHFL.BFLY PT, R17, R16, 0x4, 0x1f ;  /* 0x0c801f0010117f89 */ /* 0x000ea200000e0000 */
[----:B-1----:R-:W-:Y:S01]  /*0310*/  FADD R15, R12, R15 ;  /* 0x0000000f0c0f7221 */ /* 0x002fe20000000000 */
[----:B------:R-:W-:Y:S01]  /*0320*/  LOP3.LUT R12, R9, R8, RZ, 0xfc, !PT ;  /* 0x00000008090c7212 */ /* 0x000fe200078efcff */
[----:B--2---:R-:W-:-:S04]  /*0330*/  FADD R17, R16, R17 ;  /* 0x0000001110117221 */ /* 0x004fc80000000000 */
[----:B------:R-:W-:Y:S04]  /*0340*/  @!P3 STS [R12+UR4], R15 ;  /* 0x0000000f0c00b988 */ /* 0x000fe80008000804 */
[----:B------:R-:W-:Y:S01]  /*0350*/  @!P3 STS [R12+UR4+0x8], R17 ;  /* 0x000008110c00b988 */ /* 0x000fe20008000804 */
[----:B------:R-:W-:Y:S06]  /*0360*/  BAR.SYNC.DEFER_BLOCKING 0x0 ;  /* 0x0000000000007b1d */ /* 0x000fec0000010000 */
[----:B------:R-:W1:Y:S04]  /*0370*/  @!P2 LDS R7, [R13] ;  /* 0x000000000d07a984 */ /* 0x000e680000000800 */
[----:B-1----:R-:W1:Y:S02]  /*0380*/  SHFL.BFLY PT, R10, R7, 0x1, 0x1f ;  /* 0x0c201f00070a7f89 */ /* 0x002e6400000e0000 */
[----:B-1----:R-:W-:-:S05]  /*0390*/  FADD R14, R7, R10 ;  /* 0x0000000a070e7221 */ /* 0x002fca0000000000 */
[----:B------:R-:W-:Y:S01]  /*03a0*/  @P0 STS [R13], R14 ;  /* 0x0000000e0d000388 */ /* 0x000fe20000000800 */
[----:B------:R-:W-:Y:S06]  /*03b0*/  BAR.SYNC.DEFER_BLOCKING 0x0 ;  /* 0x0000000000007b1d */ /* 0x000fec0000010000 */
[----:B------:R-:W1:Y:S04]  /*03c0*/  LDS R10, [R9+UR4] ;  /* 0x00000004090a7984 */ /* 0x000e680008000800 */
[----:B------:R-:W2:Y:S01]  /*03d0*/  LDS R11, [R9+UR4+0x8] ;  /* 0x00000804090b7984 */ /* 0x000ea20008000800 */
[----:B-1----:R-:W-:Y:S01]  /*03e0*/  FFMA R5, R10, -0.0625, R5 ;  /* 0xbd8000000a057823 */ /* 0x002fe20000000005 */
[----:B--2---:R-:W-:-:S03]  /*03f0*/  FFMA R4, R11, -0.0625, R4 ;  /* 0xbd8000000b047823 */ /* 0x004fc60000000004 */
[----:B------:R-:W-:Y:S01]  /*0400*/  FMUL R5, R5, R5 ;  /* 0x0000000505057220 */ /* 0x000fe20000400000 */
[----:B------:R-:W-:-:S04]  /*0410*/  FMUL R4, R4, R4 ;  /* 0x0000000404047220 */ /* 0x000fc80000400000 */
[----:B------:R-:W-:Y:S02]  /*0420*/  FSEL R7, R5, RZ, !P1 ;  /* 0x000000ff05077208 */ /* 0x000fe40004800000 */
[----:B------:R-:W-:-:S03]  /*0430*/  FSEL R4, R4, RZ, !P1 ;  /* 0x000000ff04047208 */ /* 0x000fc60004800000 */
[----:B------:R-:W1:Y:S04]  /*0440*/  SHFL.BFLY PT, R16, R7, 0x10, 0x1f ;  /* 0x0e001f0007107f89 */ /* 0x000e6800000e0000 */
[----:B------:R-:W2:Y:S01]  /*0450*/  SHFL.BFLY PT, R5, R4, 0x10, 0x1f ;  /* 0x0e001f0004057f89 */ /* 0x000ea200000e0000 */
[----:B-1----:R-:W-:Y:S01]  /*0460*/  FADD R16, R7, R16 ;  /* 0x0000001007107221 */ /* 0x002fe20000000000 */
[----:B------:R-:W-:Y:S01]  /*0470*/  LOP3.LUT R7, R0, 0x7, RZ, 0xc0, !PT ;  /* 0x0000000700077812 */ /* 0x000fe200078ec0ff */
[----:B--2---:R-:W-:Y:S01]  /*0480*/  FADD R17, R4, R5 ;  /* 0x0000000504117221 */ /* 0x004fe20000000000 */
[----:B------:R-:W-:Y:S02]  /*0490*/  BAR.SYNC.DEFER_BLOCKING 0x0 ;  /* 0x0000000000007b1d */ /* 0x000fe40000010000 */
[----:B------:R-:W-:-:S04]  /*04a0*/  LEA R7, R7, UR4, 0x2 ;  /* 0x0000000407077c11 */ /* 0x000fc8000f8e10ff */
[----:B------:R-:W1:Y:S04]  /*04b0*/  SHFL.BFLY PT, R5, R16, 0x8, 0x1f ;  /* 0x0d001f0010057f89 */ /* 0x000e6800000e0000 */
[----:B------:R-:W2:Y:S01]  /*04c0*/  SHFL.BFLY PT, R18, R17, 0x8, 0x1f ;  /* 0x0d001f0011127f89 */ /* 0x000ea200000e0000 */
[----:B-1----:R-:W-:Y:S01]  /*04d0*/  FADD R14, R16, R5 ;  /* 0x00000005100e7221 */ /* 0x002fe20000000000 */
[----:B------:R-:W-:Y:S02]  /*04e0*/  VIADD R5, R9, UR4 ;  /* 0x0000000409057c36 */ /* 0x000fe40008000000 */
[----:B--2---:R-:W-:Y:S02]  /*04f0*/  FADD R18, R17, R18 ;  /* 0x0000001211127221 */ /* 0x004fe40000000000 */
[----:B------:R-:W-:Y:S01]  /*0500*/  IMAD R6, R6, -0x4, R5 ;  /* 0xfffffffc06067824 */ /* 0x000fe200078e0205 */
[----:B------:R-:W1:Y:S01]  /*0510*/  SHFL.BFLY PT, R15, R14, 0x4, 0x1f ;  /* 0x0c801f000e0f7f89 */ /* 0x000e6200000e0000 */
[----:B------:R-:W-:-:S03]  /*0520*/  SHF.R.U32.HI R17, RZ, 0x3, R0 ;  /* 0x00000003ff117819 */ /* 0x000fc60000011600 */
[----:B------:R2:W-:Y:S01]  /*0530*/  STS.64 [R6], R10 ;  /* 0x0000000a06007388 */ /* 0x0005e20000000a00 */
[----:B------:R-:W-:Y:S01]  /*0540*/  SGXT.U32 R17, R17, 0x2 ;  /* 0x000000021111781a */ /* 0x000fe20000000000 */
[----:B------:R-:W-:Y:S06]  /*0550*/  BAR.SYNC.DEFER_BLOCKING 0x0 ;  /* 0x0000000000007b1d */ /* 0x000fec0000010000 */
[----:B------:R-:W3:Y:S02]  /*0560*/  SHFL.BFLY PT, R19, R18, 0x4, 0x1f ;  /* 0x0c801f0012137f89 */ /* 0x000ee400000e0000 */
[----:B--2---:R-:W2:Y:S01]  /*0570*/  LDC.64 R10, c[0x0][0x218] ;  /* 0x00008600ff0a7b82 */ /* 0x004ea20000000a00 */
[----:B-1----:R-:W-:Y:S01]  /*0580*/  FADD R15, R14, R15 ;  /* 0x0000000f0e0f7221 */ /* 0x002fe20000000000 */
[----:B------:R-:W-:Y:S06]  /*0590*/  LDS R16, [R7] ;  /* 0x0000000007107984 */ /* 0x000fec0000000800 */
[----:B------:R-:W-:Y:S01]  /*05a0*/  BAR.SYNC.DEFER_BLOCKING 0x0 ;  /* 0x0000000000007b1d */ /* 0x000fe20000010000 */
[----:B---3--:R-:W-:-:S05]  /*05b0*/  FADD R19, R18, R19 ;  /* 0x0000001312137221 */ /* 0x008fca0000000000 */
[----:B------:R1:W-:Y:S04]  /*05c0*/  @!P3 STS [R12+UR4], R15 ;  /* 0x0000000f0c00b988 */ /* 0x0003e80008000804 */
[----:B------:R-:W-:Y:S01]  /*05d0*/  @!P3 STS [R12+UR4+0x8], R19 ;  /* 0x000008130c00b988 */ /* 0x000fe20008000804 */
[----:B------:R-:W-:Y:S08]  /*05e0*/  BAR.SYNC.DEFER_BLOCKING 0x0 ;  /* 0x0000000000007b1d */ /* 0x000ff00000010000 */
[----:B-1----:R-:W1:Y:S01]  /*05f0*/  LDC.64 R14, c[0x0][0x228] ;  /* 0x00008a00ff0e7b82 */ /* 0x002e620000000a00 */
[----:B------:R-:W3:Y:S04]  /*0600*/  @!P2 LDS R2, [R13] ;  /* 0x000000000d02a984 */ /* 0x000ee80000000800 */
[----:B---3--:R-:W3:Y:S02]  /*0610*/  SHFL.BFLY PT, R5, R2, 0x1, 0x1f ;  /* 0x0c201f0002057f89 */ /* 0x008ee400000e0000 */
[----:B---3--:R-:W-:-:S05]  /*0620*/  FADD R18, R2, R5 ;  /* 0x0000000502127221 */ /* 0x008fca0000000000 */
[----:B------:R3:W-:Y:S01]  /*0630*/  @P0 STS [R13], R18 ;  /* 0x000000120d000388 */ /* 0x0007e20000000800 */
[----:B------:R-:W-:Y:S01]  /*0640*/  BAR.SYNC.DEFER_BLOCKING 0x0 ;  /* 0x0000000000007b1d */ /* 0x000fe20000010000 */
[----:B------:R-:W-:Y:S01]  /*0650*/  LOP3.LUT P0, RZ, R8, R17, RZ, 0xfc, !PT ;  /* 0x0000001108ff7212 */ /* 0x000fe2000780fcff */
[----:B---3--:R-:W-:-:S04]  /*0660*/  IMAD.MOV.U32 R13, RZ, RZ, 0x3d800000 ;  /* 0x3d800000ff0d7424 */ /* 0x008fc800078e00ff */
[----:B------:R-:W-:Y:S04]  /*0670*/  LDS R4, [R9+UR4] ;  /* 0x0000000409047984 */ /* 0x000fe80008000800 */
[----:B------:R-:W3:Y:S01]  /*0680*/  LDS R5, [R9+UR4+0x8] ;  /* 0x0000080409057984 */ /* 0x000ee20008000800 */
[----:B------:R-:W-:Y:S06]  /*0690*/  BAR.SYNC.DEFER_BLOCKING 0x0 ;  /* 0x0000000000007b1d */ /* 0x000fec0000010000 */
[----:B---3--:R-:W-:Y:S02]  /*06a0*/  STS.64 [R6], R4 ;  /* 0x0000000406007388 */ /* 0x008fe40000000a00 */
[----:B------:R-:W-:Y:S06]  /*06b0*/  BAR.SYNC.DEFER_BLOCKING 0x0 ;  /* 0x0000000000007b1d */ /* 0x000fec0000010000 */
[----:B------:R-:W3:Y:S02]  /*06c0*/  LDS R12, [R7] ;  /* 0x00000000070c7984 */ /* 0x000ee40000000800 */
[----:B------:R-:W-:Y:S06]  /*06d0*/  BAR.SYNC.DEFER_BLOCKING 0x0 ;  /* 0x0000000000007b1d */ /* 0x000fec0000010000 */
[----:B------:R4:W-:Y:S01]  /*06e0*/  STS.64 [R6], R4 ;  /* 0x0000000406007388 */ /* 0x0009e20000000a00 */
[----:B---3--:R-:W-:Y:S01]  /*06f0*/  FFMA R12, R12, R13, 9.9999997473787516356e-06 ;  /* 0x3727c5ac0c0c7423 */ /* 0x008fe2000000000d */
[----:B------:R-:W-:Y:S01]  /*0700*/  LOP3.LUT R13, R3, 0x7, R0, 0xf8, !PT ;  /* 0x00000007030d7812 */ /* 0x000fe200078ef800 */
[----:B------:R-:W-:-:S02]  /*0710*/  FMUL R3, R16, 0.0625 ;  /* 0x3d80000010037820 */ /* 0x000fc40000400000 */
[----:B------:R-:W3:Y:S01]  /*0720*/  MUFU.RSQ R9, R12 ;  /* 0x0000000c00097308 */ /* 0x000ee20000001400 */
[----:B------:R-:W-:Y:S01]  /*0730*/  BAR.SYNC.DEFER_BLOCKING 0x0 ;  /* 0x0000000000007b1d */ /* 0x000fe20000010000 */
[C---:B------:R-:W-:Y:S01]  /*0740*/  ISETP.LT.AND P0, PT, R13.reuse, 0x400, !P0 ;  /* 0x000004000d00780c */ /* 0x040fe20004701270 */
[----:B-1----:R-:W-:-:S04]  /*0750*/  IMAD.WIDE R14, R13, 0x4, R14 ;  /* 0x000000040d0e7825 */ /* 0x002fc800078e020e */
[----:B--2---:R-:W-:-:S08]  /*0760*/  IMAD.WIDE R10, R13, 0x4, R10 ;  /* 0x000000040d0a7825 */ /* 0x004fd000078e020a */
[----:B---3--:R4:W-:Y:S04]  /*0770*/  @P0 STG.E desc[UR6][R14.64], R9 ;  /* 0x000000090e000986 */ /* 0x0089e8000c101906 */
[----:B------:R4:W-:Y:S01]  /*0780*/  @P0 STG.E desc[UR6][R10.64], R3 ;  /* 0x000000030a000986 */ /* 0x0009e2000c101906 */
[----:B------:R-:W-:Y:S05]  /*0790*/  @!P0 EXIT ;  /* 0x000000000000894d */ /* 0x000fea0003800000 */
[----:B------:R-:W0:Y:S01]  /*07a0*/  LDS R7, [R7] ;  /* 0x0000000007077984 */ /* 0x000e220000000800 */
[----:B----4-:R-:W1:Y:S02]  /*07b0*/  LDC.64 R2, c[0x0][0x220] ;  /* 0x00008800ff027b82 */ /* 0x010e640000000a00 */
[----:B-1----:R-:W-:-:S05]  /*07c0*/  IMAD.WIDE R2, R13, 0x4, R2 ;  /* 0x000000040d027825 */ /* 0x002fca00078e0202 */
[----:B0-----:R-:W-:Y:S01]  /*07d0*/  STG.E desc[UR6][R2.64], R7 ;  /* 0x0000000702007986 */ /* 0x001fe2000c101906 */
[----:B------:R-:W-:Y:S05]  /*07e0*/  EXIT ;  /* 0x000000000000794d */ /* 0x000fea0003800000 */
.L_x_0:
[----:B------:R-:W-:-:S00]  /*07f0*/  BRA `(.L_x_0) ;  /* 0xfffffffc00fc7947 */ /* 0x000fc0000383ffff */
[----:B------:R-:W-:-:S00]  /*0800*/  NOP ;  /* 0x0000000000007918 */ /* 0x000fc00000000000 */
[----:B------:R-:W-:-:S00]  /*0810*/  NOP ;  /* 0x0000000000007918 */ /* 0x000fc00000000000 */
[----:B------:R-:W-:-:S00]  /*0820*/  NOP ;  /* 0x0000000000007918 */ /* 0x000fc00000000000 */
[----:B------:R-:W-:-:S00]  /*0830*/  NOP ;  /* 0x0000000000007918 */ /* 0x000fc00000000000 */
[----:B------:R-:W-:-:S00]  /*0840*/  NOP ;  /* 0x0000000000007918 */ /* 0x000fc00000000000 */
[----:B------:R-:W-:-:S00]  /*0850*/  NOP ;  /* 0x0000000000007918 */ /* 0x000fc00000000000 */
[----:B------:R-:W-:-:S00]  /*0860*/  NOP ;  /* 0x0000000000007918 */ /* 0x000fc00000000000 */
[----:B------:R-:W-:-:S00]  /*0870*/  NOP ;  /* 0x0000000000007918 */ /* 0x000fc00000000000 */
.L_x_1:


//--------------------- .nv.global.init           --------------------------
	.section	.nv.global.init,"aw",@progbits
.nv.global.init:
	.type		_$_str,@object
	.size		_$_str,(.L_0 - _$_str)
_$_str:
        /*0000*/ 	.byte	0x5f, 0x5f, 0x43, 0x55, 0x44, 0x41, 0x5f, 0x46, 0x54, 0x5a, 0x00
.L_0:


//--------------------- .nv.shared.triton_per_fused__native_batch_norm_legit_2 --------------------------
	.section	.nv.shared.triton_per_fused__native_batch_norm_legit_2,"aw",@nobits
	.sectionflags	@""
	.align	16
	.zero		1024


//--------------------- .nv.constant0.triton_per_fused__native_batch_norm_legit_2 --------------------------
	.section	.nv.constant0.triton_per_fused__native_batch_norm_legit_2,"a",@progbits
	.sectionflags	@""
	.align	4
.nv.constant0.triton_per_fused__native_batch_norm_legit_2:
	.zero		568
